//
// Generated by NVIDIA NVVM Compiler
//
// Compiler Build ID: CL-36424714
// Cuda compilation tools, release 13.0, V13.0.88
// Based on NVVM 20.0.0
//

.version 9.0
.target sm_100
.address_size 64

	// .globl	_Z10hilbert_3DPf
.global .attribute(.managed) .align 4 .b8 vector_a[2048];

.visible .entry _Z10hilbert_3DPf(
	.param .u64 .ptr .align 1 _Z10hilbert_3DPf_param_0
)
{
	.reg .b32 	%r<20>;
	.reg .b32 	%f<3>;
	.reg .b64 	%rd<5>;

	ld.param.u64 	%rd1, [_Z10hilbert_3DPf_param_0];
	cvta.to.global.u64 	%rd2, %rd1;
	mov.u32 	%r1, %tid.x;
	mov.u32 	%r2, %ntid.x;
	mov.u32 	%r3, %ctaid.x;
	mad.lo.s32 	%r4, %r2, %r3, %r1;
	mov.u32 	%r5, %tid.y;
	mov.u32 	%r6, %ntid.y;
	mov.u32 	%r7, %ctaid.y;
	mad.lo.s32 	%r8, %r6, %r7, %r5;
	mov.u32 	%r9, %tid.z;
	mov.u32 	%r10, %ntid.z;
	mov.u32 	%r11, %ctaid.z;
	mad.lo.s32 	%r12, %r10, %r11, %r9;
	add.s32 	%r13, %r4, %r8;
	add.s32 	%r14, %r13, %r12;
	add.s32 	%r15, %r14, 1;
	cvt.rn.f32.s32 	%f1, %r15;
	rcp.rn.f32 	%f2, %f1;
	shl.b32 	%r16, %r12, 6;
	shl.b32 	%r17, %r8, 3;
	add.s32 	%r18, %r17, %r4;
	add.s32 	%r19, %r18, %r16;
	mul.wide.s32 	%rd3, %r19, 4;
	add.s64 	%rd4, %rd2, %rd3;
	st.global.f32 	[%rd4], %f2;
	ret;

}


// ===== COMPILED SASS (sm_100) =====

	.target	sm_100

	.elftype	@"ET_EXEC"


//--------------------- .note.nv.tkinfo           --------------------------
	.section	.note.nv.tkinfo,"",@"SHT_NOTE"
	.sectionflags	@"SHF_NOTE_NV_TKINFO"
	.tkinfo
        /*0018*/ 	.word	0x00000002
        /*0030*/ 	.string	""
        /*0030*/ 	.string	"ptxas"
        /*0030*/ 	.string	"Cuda compilation tools, release 13.0, V13.0.88"
        /*0030*/ 	.string	"Build cuda_13.0.r13.0/compiler.36424714_0"
        /*0030*/ 	.string	"-arch sm_100 -m 64 "



//--------------------- .note.nv.cuinfo           --------------------------
	.section	.note.nv.cuinfo,"",@"SHT_NOTE"
	.sectionflags	@"SHF_NOTE_NV_CUINFO"
        /*0018*/ 	.short	0x0002
        /*001a*/ 	.short	0x0064
        /*001c*/ 	.short	0x0082
	.zero		2


//--------------------- .nv.info                  --------------------------
	.section	.nv.info,"",@"SHT_CUDA_INFO"
	.align	4


	//----- nvinfo : EIATTR_REGCOUNT
	.align		4
        /*0000*/ 	.byte	0x04, 0x2f
        /*0002*/ 	.short	(.L_2 - .L_1)
	.align		4
.L_1:
        /*0004*/ 	.word	index@(_Z10hilbert_3DPf)
        /*0008*/ 	.word	0x00000010


	//----- nvinfo : EIATTR_FRAME_SIZE
	.align		4
.L_2:
        /*000c*/ 	.byte	0x04, 0x11
        /*000e*/ 	.short	(.L_4 - .L_3)
	.align		4
.L_3:
        /*0010*/ 	.word	index@($__internal_0_$__cuda_sm20_rcp_rn_f32_slowpath)
        /*0014*/ 	.word	0x00000000


	//----- nvinfo : EIATTR_FRAME_SIZE
	.align		4
.L_4:
        /*0018*/ 	.byte	0x04, 0x11
        /*001a*/ 	.short	(.L_6 - .L_5)
	.align		4
.L_5:
        /*001c*/ 	.word	index@(_Z10hilbert_3DPf)
        /*0020*/ 	.word	0x00000000


	//----- nvinfo : EIATTR_MIN_STACK_SIZE
	.align		4
.L_6:
        /*0024*/ 	.byte	0x04, 0x12
        /*0026*/ 	.short	(.L_8 - .L_7)
	.align		4
.L_7:
        /*0028*/ 	.word	index@(_Z10hilbert_3DPf)
        /*002c*/ 	.word	0x00000000
.L_8:


//--------------------- .nv.compat                --------------------------
	.section	.nv.compat,"",@"SHT_CUDA_COMPAT_INFO"
	.align	4
        /*0000*/ 	.byte	0x02, 0x09, 0x00, 0x00, 0x02, 0x02, 0x01, 0x00, 0x02, 0x05, 0x05, 0x00, 0x03, 0x07, 0x01, 0x01
        /*0010*/ 	.byte	0x02, 0x03, 0x00, 0x00, 0x02, 0x06, 0x01, 0x00, 0x04, 0x0b, 0x08, 0x00, 0x09, 0x00, 0x00, 0x00
        /*0020*/ 	.byte	0x00, 0x00, 0x00, 0x00


//--------------------- .nv.info._Z10hilbert_3DPf --------------------------
	.section	.nv.info._Z10hilbert_3DPf,"",@"SHT_CUDA_INFO"
	.sectionflags	@""
	.align	4


	//----- nvinfo : EIATTR_CUDA_API_VERSION
	.align		4
        /*0000*/ 	.byte	0x04, 0x37
        /*0002*/ 	.short	(.L_10 - .L_9)
.L_9:
        /*0004*/ 	.word	0x00000082


	//----- nvinfo : EIATTR_KPARAM_INFO
	.align		4
.L_10:
        /*0008*/ 	.byte	0x04, 0x17
        /*000a*/ 	.short	(.L_12 - .L_11)
.L_11:
        /*000c*/ 	.word	0x00000000
        /*0010*/ 	.short	0x0000
        /*0012*/ 	.short	0x0000
        /*0014*/ 	.byte	0x00, 0xf5, 0x21, 0x00


	//----- nvinfo : EIATTR_SPARSE_MMA_MASK
	.align		4
.L_12:
        /*0018*/ 	.byte	0x03, 0x50
        /*001a*/ 	.short	0x0000


	//----- nvinfo : EIATTR_MAXREG_COUNT
	.align		4
        /*001c*/ 	.byte	0x03, 0x1b
        /*001e*/ 	.short	0x00ff


	//----- nvinfo : EIATTR_MERCURY_ISA_VERSION
	.align		4
        /*0020*/ 	.byte	0x03, 0x5f
        /*0022*/ 	.short	0x0101


	//----- nvinfo : EIATTR_VRC_CTA_INIT_COUNT
	.align		4
        /*0024*/ 	.byte	0x02, 0x4a
	.zero		1
	.zero		1


	//----- nvinfo : EIATTR_EXIT_INSTR_OFFSETS
	.align		4
        /*0028*/ 	.byte	0x04, 0x1c
        /*002a*/ 	.short	(.L_14 - .L_13)


	//   ....[0]....
.L_13:
        /*002c*/ 	.word	0x00000230


	//----- nvinfo : EIATTR_CRS_STACK_SIZE
	.align		4
.L_14:
        /*0030*/ 	.byte	0x04, 0x1e
        /*0032*/ 	.short	(.L_16 - .L_15)
.L_15:
        /*0034*/ 	.word	0x00000000


	//----- nvinfo : EIATTR_CBANK_PARAM_SIZE
	.align		4
.L_16:
        /*0038*/ 	.byte	0x03, 0x19
        /*003a*/ 	.short	0x0008


	//----- nvinfo : EIATTR_PARAM_CBANK
	.align		4
        /*003c*/ 	.byte	0x04, 0x0a
        /*003e*/ 	.short	(.L_18 - .L_17)
	.align		4
.L_17:
        /*0040*/ 	.word	index@(.nv.constant0._Z10hilbert_3DPf)
        /*0044*/ 	.short	0x0380
        /*0046*/ 	.short	0x0008


	//----- nvinfo : EIATTR_SW_WAR
	.align		4
.L_18:
        /*0048*/ 	.byte	0x04, 0x36
        /*004a*/ 	.short	(.L_20 - .L_19)
.L_19:
        /*004c*/ 	.word	0x00000008
.L_20:


//--------------------- .nv.callgraph             --------------------------
	.section	.nv.callgraph,"",@"SHT_CUDA_CALLGRAPH"
	.align	4
	.sectionentsize	8
	.align		4
        /*0000*/ 	.word	0x00000000
	.align		4
        /*0004*/ 	.word	0xffffffff
	.align		4
        /*0008*/ 	.word	0x00000000
	.align		4
        /*000c*/ 	.word	0xfffffffe
	.align		4
        /*0010*/ 	.word	0x00000000
	.align		4
        /*0014*/ 	.word	0xfffffffd
	.align		4
        /*0018*/ 	.word	0x00000000
	.align		4
        /*001c*/ 	.word	0xfffffffc


//--------------------- .nv.constant4             --------------------------
	.section	.nv.constant4,"a",@progbits
	.align	8
	.align		8
.nv.constant4:
        /*0000*/ 	.dword	vector_a


//--------------------- .text._Z10hilbert_3DPf    --------------------------
	.section	.text._Z10hilbert_3DPf,"ax",@progbits
	.align	128
        .global         _Z10hilbert_3DPf
        .type           _Z10hilbert_3DPf,@function
        .size           _Z10hilbert_3DPf,(.L_x_8 - _Z10hilbert_3DPf)
        .other          _Z10hilbert_3DPf,@"STO_CUDA_ENTRY STV_DEFAULT"
_Z10hilbert_3DPf:
.text._Z10hilbert_3DPf:
[----:B------:R-:W-:Y:S01]  /*0000*/  LDC R1, c[0x0][0x37c] ;  /* 0x0000df00ff017b82 */ /* 0x000fe20000000800 */
[----:B------:R-:W0:Y:S01]  /*0010*/  S2R R4, SR_TID.X ;  /* 0x0000000000047919 */ /* 0x000e220000002100 */
[----:B------:R-:W0:Y:S01]  /*0020*/  LDCU UR4, c[0x0][0x360] ;  /* 0x00006c00ff0477ac */ /* 0x000e220008000800 */
[----:B------:R-:W-:Y:S01]  /*0030*/  BSSY.RECONVERGENT B0, `(.L_x_0) ;  /* 0x000001a000007945 */ /* 0x000fe20003800200 */
[----:B------:R-:W0:Y:S01]  /*0040*/  S2R R3, SR_CTAID.X ;  /* 0x0000000000037919 */ /* 0x000e220000002500 */
[----:B------:R-:W1:Y:S01]  /*0050*/  LDCU UR5, c[0x0][0x364] ;  /* 0x00006c80ff0577ac */ /* 0x000e620008000800 */
[----:B------:R-:W1:Y:S01]  /*0060*/  S2R R5, SR_TID.Y ;  /* 0x0000000000057919 */ /* 0x000e620000002200 */
[----:B------:R-:W2:Y:S01]  /*0070*/  LDCU UR6, c[0x0][0x368] ;  /* 0x00006d00ff0677ac */ /* 0x000ea20008000800 */
[----:B------:R-:W1:Y:S01]  /*0080*/  S2R R0, SR_CTAID.Y ;  /* 0x0000000000007919 */ /* 0x000e620000002600 */
[----:B------:R-:W2:Y:S01]  /*0090*/  S2R R2, SR_TID.Z ;  /* 0x0000000000027919 */ /* 0x000ea20000002300 */
[----:B------:R-:W2:Y:S01]  /*00a0*/  S2R R7, SR_CTAID.Z ;  /* 0x0000000000077919 */ /* 0x000ea20000002700 */
[----:B0-----:R-:W-:-:S02]  /*00b0*/  IMAD R4, R3, UR4, R4 ;  /* 0x0000000403047c24 */ /* 0x001fc4000f8e0204 */
[----:B-1----:R-:W-:Y:S01]  /*00c0*/  IMAD R5, R0, UR5, R5 ;  /* 0x0000000500057c24 */ /* 0x002fe2000f8e0205 */
[----:B------:R-:W0:Y:S01]  /*00d0*/  LDCU.64 UR4, c[0x0][0x358] ;  /* 0x00006b00ff0477ac */ /* 0x000e220008000a00 */
[----:B--2---:R-:W-:-:S05]  /*00e0*/  IMAD R3, R7, UR6, R2 ;  /* 0x0000000607037c24 */ /* 0x004fca000f8e0202 */
[----:B------:R-:W-:-:S05]  /*00f0*/  IADD3 R0, PT, PT, R3, R4, R5 ;  /* 0x0000000403007210 */ /* 0x000fca0007ffe005 */
[----:B------:R-:W-:-:S05]  /*0100*/  VIADD R0, R0, 0x1 ;  /* 0x0000000100007836 */ /* 0x000fca0000000000 */
[----:B------:R-:W-:-:S05]  /*0110*/  I2FP.F32.S32 R0, R0 ;  /* 0x0000000000007245 */ /* 0x000fca0000201400 */
[----:B------:R-:W-:-:S05]  /*0120*/  VIADD R2, R0, 0x1800000 ;  /* 0x0180000000027836 */ /* 0x000fca0000000000 */
[----:B------:R-:W-:-:S04]  /*0130*/  LOP3.LUT R2, R2, 0x7f800000, RZ, 0xc0, !PT ;  /* 0x7f80000002027812 */ /* 0x000fc800078ec0ff */
[----:B------:R-:W-:-:S13]  /*0140*/  ISETP.GT.U32.AND P0, PT, R2, 0x1ffffff, PT ;  /* 0x01ffffff0200780c */ /* 0x000fda0003f04070 */
[----:B0-----:R-:W-:Y:S05]  /*0150*/  @P0 BRA `(.L_x_1) ;  /* 0x00000000000c0947 */ /* 0x001fea0003800000 */
[----:B------:R-:W-:-:S07]  /*0160*/  MOV R6, 0x180 ;  /* 0x0000018000067802 */ /* 0x000fce0000000f00 */
[----:B------:R-:W-:Y:S05]  /*0170*/  CALL.REL.NOINC `($__internal_0_$__cuda_sm20_rcp_rn_f32_slowpath) ;  /* 0x0000000000307944 */ /* 0x000fea0003c00000 */
[----:B------:R-:W-:Y:S05]  /*0180*/  BRA `(.L_x_2) ;  /* 0x0000000000107947 */ /* 0x000fea0003800000 */
.L_x_1:
[----:B------:R-:W0:Y:S02]  /*0190*/  MUFU.RCP R9, R0 ;  /* 0x0000000000097308 */ /* 0x000e240000001000 */
[----:B0-----:R-:W-:-:S04]  /*01a0*/  FFMA R2, R0, R9, -1 ;  /* 0xbf80000000027423 */ /* 0x001fc80000000009 */
[----:B------:R-:W-:-:S04]  /*01b0*/  FADD.FTZ R2, -R2, -RZ ;  /* 0x800000ff02027221 */ /* 0x000fc80000010100 */
[----:B------:R-:W-:-:S07]  /*01c0*/  FFMA R9, R9, R2, R9 ;  /* 0x0000000209097223 */ /* 0x000fce0000000009 */
.L_x_2:
[----:B------:R-:W-:Y:S05]  /*01d0*/  BSYNC.RECONVERGENT B0 ;  /* 0x0000000000007941 */ /* 0x000fea0003800200 */
.L_x_0:
[----:B------:R-:W0:Y:S01]  /*01e0*/  LDC.64 R6, c[0x0][0x380] ;  /* 0x0000e000ff067b82 */ /* 0x000e220000000a00 */
[----:B------:R-:W-:-:S04]  /*01f0*/  IMAD R4, R5, 0x8, R4 ;  /* 0x0000000805047824 */ /* 0x000fc800078e0204 */
[----:B------:R-:W-:-:S04]  /*0200*/  IMAD R3, R3, 0x40, R4 ;  /* 0x0000004003037824 */ /* 0x000fc800078e0204 */
[----:B0-----:R-:W-:-:S05]  /*0210*/  IMAD.WIDE R2, R3, 0x4, R6 ;  /* 0x0000000403027825 */ /* 0x001fca00078e0206 */
[----:B------:R-:W-:Y:S01]  /*0220*/  STG.E desc[UR4][R2.64], R9 ;  /* 0x0000000902007986 */ /* 0x000fe2000c101904 */
[----:B------:R-:W-:Y:S05]  /*0230*/  EXIT ;  /* 0x000000000000794d */ /* 0x000fea0003800000 */
        .weak           $__internal_0_$__cuda_sm20_rcp_rn_f32_slowpath
        .type           $__internal_0_$__cuda_sm20_rcp_rn_f32_slowpath,@function
        .size           $__internal_0_$__cuda_sm20_rcp_rn_f32_slowpath,(.L_x_8 - $__internal_0_$__cuda_sm20_rcp_rn_f32_slowpath)
$__internal_0_$__cuda_sm20_rcp_rn_f32_slowpath:
[----:B------:R-:W-:Y:S01]  /*0240*/  IMAD.SHL.U32 R2, R0, 0x2, RZ ;  /* 0x0000000200027824 */ /* 0x000fe200078e00ff */
[----:B------:R-:W-:Y:S04]  /*0250*/  BSSY.RECONVERGENT B1, `(.L_x_3) ;  /* 0x0000030000017945 */ /* 0x000fe80003800200 */
[----:B------:R-:W-:-:S04]  /*0260*/  SHF.R.U32.HI R2, RZ, 0x18, R2 ;  /* 0x00000018ff027819 */ /* 0x000fc80000011602 */
[----:B------:R-:W-:-:S13]  /*0270*/  ISETP.NE.U32.AND P0, PT, R2, RZ, PT ;  /* 0x000000ff0200720c */ /* 0x000fda0003f05070 */
[----:B------:R-:W-:Y:S05]  /*0280*/  @P0 BRA `(.L_x_4) ;  /* 0x0000000000280947 */ /* 0x000fea0003800000 */
[----:B------:R-:W-:-:S04]  /*0290*/  SHF.L.U32 R2, R0, 0x1, RZ ;  /* 0x0000000100027819 */ /* 0x000fc800000006ff */
[----:B------:R-:W-:-:S13]  /*02a0*/  ISETP.NE.AND P0, PT, R2, RZ, PT ;  /* 0x000000ff0200720c */ /* 0x000fda0003f05270 */
[----:B------:R-:W-:Y:S01]  /*02b0*/  @P0 FFMA R8, R0, 1.84467440737095516160e+19, RZ ;  /* 0x5f80000000080823 */ /* 0x000fe200000000ff */
[----:B------:R-:W-:Y:S08]  /*02c0*/  @!P0 MUFU.RCP R7, R0 ;  /* 0x0000000000078308 */ /* 0x000ff00000001000 */
[----:B------:R-:W0:Y:S02]  /*02d0*/  @P0 MUFU.RCP R9, R8 ;  /* 0x0000000800090308 */ /* 0x000e240000001000 */
[----:B0-----:R-:W-:-:S04]  /*02e0*/  @P0 FFMA R2, R8, R9, -1 ;  /* 0xbf80000008020423 */ /* 0x001fc80000000009 */
[----:B------:R-:W-:-:S04]  /*02f0*/  @P0 FADD.FTZ R2, -R2, -RZ ;  /* 0x800000ff02020221 */ /* 0x000fc80000010100 */
[----:B------:R-:W-:-:S04]  /*0300*/  @P0 FFMA R2, R9, R2, R9 ;  /* 0x0000000209020223 */ /* 0x000fc80000000009 */
[----:B------:R-:W-:Y:S01]  /*0310*/  @P0 FFMA R7, R2, 1.84467440737095516160e+19, RZ ;  /* 0x5f80000002070823 */ /* 0x000fe200000000ff */
[----:B------:R-:W-:Y:S06]  /*0320*/  BRA `(.L_x_5) ;  /* 0x0000000000887947 */ /* 0x000fec0003800000 */
.L_x_4:
[----:B------:R-:W-:-:S05]  /*0330*/  VIADD R7, R2, 0xffffff03 ;  /* 0xffffff0302077836 */ /* 0x000fca0000000000 */
[----:B------:R-:W-:-:S13]  /*0340*/  ISETP.GT.U32.AND P0, PT, R7, 0x1, PT ;  /* 0x000000010700780c */ /* 0x000fda0003f04070 */
[----:B------:R-:W-:Y:S05]  /*0350*/  @P0 BRA `(.L_x_6) ;  /* 0x0000000000780947 */ /* 0x000fea0003800000 */
[----:B------:R-:W-:Y:S01]  /*0360*/  LOP3.LUT R8, R0, 0x7fffff, RZ, 0xc0, !PT ;  /* 0x007fffff00087812 */ /* 0x000fe200078ec0ff */
[----:B------:R-:W-:-:S03]  /*0370*/  IMAD.MOV.U32 R12, RZ, RZ, 0x3 ;  /* 0x00000003ff0c7424 */ /* 0x000fc600078e00ff */
[----:B------:R-:W-:Y:S02]  /*0380*/  LOP3.LUT R8, R8, 0x3f800000, RZ, 0xfc, !PT ;  /* 0x3f80000008087812 */ /* 0x000fe400078efcff */
[----:B------:R-:W-:Y:S02]  /*0390*/  SHF.L.U32 R13, R12, R7, RZ ;  /* 0x000000070c0d7219 */ /* 0x000fe400000006ff */
[----:B------:R-:W0:Y:S02]  /*03a0*/  MUFU.RCP R9, R8 ;  /* 0x0000000800097308 */ /* 0x000e240000001000 */
[----:B0-----:R-:W-:-:S04]  /*03b0*/  FFMA R10, R8, R9, -1 ;  /* 0xbf800000080a7423 */ /* 0x001fc80000000009 */
[----:B------:R-:W-:-:S04]  /*03c0*/  FADD.FTZ R10, -R10, -RZ ;  /* 0x800000ff0a0a7221 */ /* 0x000fc80000010100 */
[CCC-:B------:R-:W-:Y:S01]  /*03d0*/  FFMA.RM R11, R9.reuse, R10.reuse, R9.reuse ;  /* 0x0000000a090b7223 */ /* 0x1c0fe20000004009 */
[----:B------:R-:W-:-:S04]  /*03e0*/  FFMA.RP R10, R9, R10, R9 ;  /* 0x0000000a090a7223 */ /* 0x000fc80000008009 */
[C---:B------:R-:W-:Y:S02]  /*03f0*/  LOP3.LUT R9, R11.reuse, 0x7fffff, RZ, 0xc0, !PT ;  /* 0x007fffff0b097812 */ /* 0x040fe400078ec0ff */
[----:B------:R-:W-:Y:S02]  /*0400*/  FSETP.NEU.FTZ.AND P0, PT, R11, R10, PT ;  /* 0x0000000a0b00720b */ /* 0x000fe40003f1d000 */
[----:B------:R-:W-:Y:S02]  /*0410*/  LOP3.LUT R10, R9, 0x800000, RZ, 0xfc, !PT ;  /* 0x00800000090a7812 */ /* 0x000fe400078efcff */
[----:B------:R-:W-:Y:S02]  /*0420*/  SEL R9, RZ, 0xffffffff, !P0 ;  /* 0xffffffffff097807 */ /* 0x000fe40004000000 */
[----:B------:R-:W-:-:S03]  /*0430*/  LOP3.LUT R8, R13, R10, RZ, 0xc0, !PT ;  /* 0x0000000a0d087212 */ /* 0x000fc600078ec0ff */
[----:B------:R-:W-:Y:S01]  /*0440*/  IMAD.MOV R9, RZ, RZ, -R9 ;  /* 0x000000ffff097224 */ /* 0x000fe200078e0a09 */
[----:B------:R-:W-:-:S04]  /*0450*/  SHF.R.U32.HI R8, RZ, R7, R8 ;  /* 0x00000007ff087219 */ /* 0x000fc80000011608 */
[----:B------:R-:W-:Y:S02]  /*0460*/  LOP3.LUT P1, RZ, R9, R7, R10, 0xf8, !PT ;  /* 0x0000000709ff7212 */ /* 0x000fe4000782f80a */
[C---:B------:R-:W-:Y:S02]  /*0470*/  LOP3.LUT P0, RZ, R8.reuse, 0x1, RZ, 0xc0, !PT ;  /* 0x0000000108ff7812 */ /* 0x040fe4000780c0ff */
[----:B------:R-:W-:-:S04]  /*0480*/  LOP3.LUT P2, RZ, R8, 0x2, RZ, 0xc0, !PT ;  /* 0x0000000208ff7812 */ /* 0x000fc8000784c0ff */
[----:B------:R-:W-:Y:S02]  /*0490*/  PLOP3.LUT P0, PT, P0, P1, P2, 0xe0, 0x0 ;  /* 0x000000000000781c */ /* 0x000fe40000703c20 */
[----:B------:R-:W-:Y:S02]  /*04a0*/  LOP3.LUT P1, RZ, R0, 0x7fffff, RZ, 0xc0, !PT ;  /* 0x007fffff00ff7812 */ /* 0x000fe4000782c0ff */
[----:B------:R-:W-:-:S04]  /*04b0*/  SEL R7, RZ, 0x1, !P0 ;  /* 0x00000001ff077807 */ /* 0x000fc80004000000 */
[----:B------:R-:W-:-:S04]  /*04c0*/  IADD3 R7, PT, PT, -R7, RZ, RZ ;  /* 0x000000ff07077210 */ /* 0x000fc80007ffe1ff */
[----:B------:R-:W-:Y:S01]  /*04d0*/  ISETP.GE.AND P0, PT, R7, RZ, PT ;  /* 0x000000ff0700720c */ /* 0x000fe20003f06270 */
[----:B------:R-:W-:-:S05]  /*04e0*/  VIADD R7, R2, 0xffffff04 ;  /* 0xffffff0402077836 */ /* 0x000fca0000000000 */
[----:B------:R-:W-:-:S07]  /*04f0*/  SHF.R.U32.HI R7, RZ, R7, R10 ;  /* 0x00000007ff077219 */ /* 0x000fce000001160a */
[----:B------:R-:W-:-:S04]  /*0500*/  @!P0 VIADD R7, R7, 0x1 ;  /* 0x0000000107078836 */ /* 0x000fc80000000000 */
[----:B------:R-:W-:-:S05]  /*0510*/  @!P1 IMAD.SHL.U32 R7, R7, 0x2, RZ ;  /* 0x0000000207079824 */ /* 0x000fca00078e00ff */
[----:B------:R-:W-:Y:S01]  /*0520*/  LOP3.LUT R7, R7, 0x80000000, R0, 0xf8, !PT ;  /* 0x8000000007077812 */ /* 0x000fe200078ef800 */
[----:B------:R-:W-:Y:S06]  /*0530*/  BRA `(.L_x_5) ;  /* 0x0000000000047947 */ /* 0x000fec0003800000 */
.L_x_6:
[----:B------:R0:W1:Y:S02]  /*0540*/  MUFU.RCP R7, R0 ;  /* 0x0000000000077308 */ /* 0x0000640000001000 */
.L_x_5:
[----:B------:R-:W-:Y:S05]  /*0550*/  BSYNC.RECONVERGENT B1 ;  /* 0x0000000000017941 */ /* 0x000fea0003800200 */
.L_x_3:
[----:B-1----:R-:W-:Y:S01]  /*0560*/  MOV R9, R7 ;  /* 0x0000000700097202 */ /* 0x002fe20000000f00 */
[----:B------:R-:W-:-:S04]  /*0570*/  IMAD.MOV.U32 R7, RZ, RZ, 0x0 ;  /* 0x00000000ff077424 */ /* 0x000fc800078e00ff */
[----:B0-----:R-:W-:Y:S05]  /*0580*/  RET.REL.NODEC R6 `(_Z10hilbert_3DPf) ;  /* 0xfffffff8069c7950 */ /* 0x001fea0003c3ffff */
.L_x_7:
[----:B------:R-:W-:-:S00]  /*0590*/  BRA `(.L_x_7) ;  /* 0xfffffffc00fc7947 */ /* 0x000fc0000383ffff */
[----:B------:R-:W-:-:S00]  /*05a0*/  NOP ;  /* 0x0000000000007918 */ /* 0x000fc00000000000 */
        /* <DEDUP_REMOVED lines=13> */
.L_x_8:


//--------------------- .nv.shared.reserved.0     --------------------------
	.section	.nv.shared.reserved.0,"aw",@nobits
	.weak		__nv_reservedSMEM_offset_0_alias
	.size		__nv_reservedSMEM_offset_0_alias, 0, 64
	.other		__nv_reservedSMEM_offset_0_alias,@"STO_CUDA_RESERVED_SHARED STV_DEFAULT"
__nv_reservedSMEM_offset_0_alias:
	.zero		0
	.zero		64


//--------------------- .nv.global                --------------------------
	.section	.nv.global,"aw",@nobits
	.align	4
.nv.global:
	.type		vector_a,@object
	.size		vector_a,(.L_0 - vector_a)
	.other		vector_a,@"STV_DEFAULT STO_CUDA_MANAGED"
vector_a:
	.zero		2048
.L_0:


//--------------------- .nv.constant0._Z10hilbert_3DPf --------------------------
	.section	.nv.constant0._Z10hilbert_3DPf,"a",@progbits
	.sectionflags	@""
	.align	4
.nv.constant0._Z10hilbert_3DPf:
	.zero		904


//--------------------- SYMBOLS --------------------------

	.type		.nv.reservedSmem.offset0,@object
	.size		.nv.reservedSmem.offset0,0x4
